	.headerflags	@"EF_CUDA_TEXMODE_UNIFIED EF_CUDA_64BIT_ADDRESS EF_CUDA_SM89 EF_CUDA_VIRTUAL_SM(EF_CUDA_SM89)"
	.elftype	@"ET_EXEC"


//--------------------- .nv.info                  --------------------------
	.section	.nv.info,"",@"SHT_CUDA_INFO"
	.align	4


	//----- nvinfo : EIATTR_REGCOUNT
	.align		4
        /*0000*/ 	.byte	0x04, 0x2f
        /*0002*/ 	.short	(.L_1 - .L_0)
	.align		4
.L_0:
        /*0004*/ 	.word	index@(triton__0d1d2d34de)
        /*0008*/ 	.word	0x00000012


	//----- nvinfo : EIATTR_MAX_STACK_SIZE
	.align		4
.L_1:
        /*000c*/ 	.byte	0x04, 0x23
        /*000e*/ 	.short	(.L_3 - .L_2)
	.align		4
.L_2:
        /*0010*/ 	.word	index@(triton__0d1d2d34de)
        /*0014*/ 	.word	0x00000000


	//----- nvinfo : EIATTR_MIN_STACK_SIZE
	.align		4
.L_3:
        /*0018*/ 	.byte	0x04, 0x12
        /*001a*/ 	.short	(.L_5 - .L_4)
	.align		4
.L_4:
        /*001c*/ 	.word	index@(triton__0d1d2d34de)
        /*0020*/ 	.word	0x00000000


	//----- nvinfo : EIATTR_FRAME_SIZE
	.align		4
.L_5:
        /*0024*/ 	.byte	0x04, 0x11
        /*0026*/ 	.short	(.L_7 - .L_6)
	.align		4
.L_6:
        /*0028*/ 	.word	index@(triton__0d1d2d34de)
        /*002c*/ 	.word	0x00000000
.L_7:


//--------------------- .nv.info.triton__0d1d2d34de --------------------------
	.section	.nv.info.triton__0d1d2d34de,"",@"SHT_CUDA_INFO"
	.align	4


	//----- nvinfo : EIATTR_CUDA_API_VERSION
	.align		4
        /*0000*/ 	.byte	0x04, 0x37
        /*0002*/ 	.short	(.L_9 - .L_8)
.L_8:
        /*0004*/ 	.word	0x0000007b


	//----- nvinfo : EIATTR_PARAM_CBANK
	.align		4
.L_9:
        /*0008*/ 	.byte	0x04, 0x0a
        /*000a*/ 	.short	(.L_11 - .L_10)
	.align		4
.L_10:
        /*000c*/ 	.word	index@(.nv.constant0.triton__0d1d2d34de)
        /*0010*/ 	.short	0x0160
        /*0012*/ 	.short	0x0020


	//----- nvinfo : EIATTR_CBANK_PARAM_SIZE
	.align		4
.L_11:
        /*0014*/ 	.byte	0x03, 0x19
        /*0016*/ 	.short	0x0020


	//----- nvinfo : EIATTR_KPARAM_INFO
	.align		4
        /*0018*/ 	.byte	0x04, 0x17
        /*001a*/ 	.short	(.L_13 - .L_12)
.L_12:
        /*001c*/ 	.word	0x00000000
        /*0020*/ 	.short	0x0004
        /*0022*/ 	.short	0x001c
        /*0024*/ 	.byte	0x00, 0xf0, 0x11, 0x00


	//----- nvinfo : EIATTR_KPARAM_INFO
	.align		4
.L_13:
        /*0028*/ 	.byte	0x04, 0x17
        /*002a*/ 	.short	(.L_15 - .L_14)
.L_14:
        /*002c*/ 	.word	0x00000000
        /*0030*/ 	.short	0x0003
        /*0032*/ 	.short	0x0018
        /*0034*/ 	.byte	0x00, 0xf0, 0x11, 0x00


	//----- nvinfo : EIATTR_KPARAM_INFO
	.align		4
.L_15:
        /*0038*/ 	.byte	0x04, 0x17
        /*003a*/ 	.short	(.L_17 - .L_16)
.L_16:
        /*003c*/ 	.word	0x00000000
        /*0040*/ 	.short	0x0002
        /*0042*/ 	.short	0x0010
        /*0044*/ 	.byte	0x00, 0xf0, 0x21, 0x00


	//----- nvinfo : EIATTR_KPARAM_INFO
	.align		4
.L_17:
        /*0048*/ 	.byte	0x04, 0x17
        /*004a*/ 	.short	(.L_19 - .L_18)
.L_18:
        /*004c*/ 	.word	0x00000000
        /*0050*/ 	.short	0x0001
        /*0052*/ 	.short	0x0008
        /*0054*/ 	.byte	0x00, 0xf0, 0x21, 0x00


	//----- nvinfo : EIATTR_KPARAM_INFO
	.align		4
.L_19:
        /*0058*/ 	.byte	0x04, 0x17
        /*005a*/ 	.short	(.L_21 - .L_20)
.L_20:
        /*005c*/ 	.word	0x00000000
        /*0060*/ 	.short	0x0000
        /*0062*/ 	.short	0x0000
        /*0064*/ 	.byte	0x00, 0xf0, 0x21, 0x00


	//----- nvinfo : EIATTR_MAXREG_COUNT
	.align		4
.L_21:
        /*0068*/ 	.byte	0x03, 0x1b
        /*006a*/ 	.short	0x00ff


	//----- nvinfo : EIATTR_EXIT_INSTR_OFFSETS
	.align		4
        /*006c*/ 	.byte	0x04, 0x1c
        /*006e*/ 	.short	(.L_23 - .L_22)


	//   ....[0]....
.L_22:
        /*0070*/ 	.word	0x000004e0


	//   ....[1]....
        /*0074*/ 	.word	0x00000500


	//----- nvinfo : EIATTR_MAX_THREADS
	.align		4
.L_23:
        /*0078*/ 	.byte	0x04, 0x05
        /*007a*/ 	.short	(.L_25 - .L_24)
.L_24:
        /*007c*/ 	.word	0x00000100
        /*0080*/ 	.word	0x00000001
        /*0084*/ 	.word	0x00000001
.L_25:


//--------------------- .nv.rel.action            --------------------------
	.section	.nv.rel.action,"",@"SHT_CUDA_RELOCINFO"
	.align	8
	.sectionentsize	8
        /*0000*/ 	.byte	0x73, 0x00, 0x00, 0x00, 0x00, 0x00, 0x00, 0x00, 0x00, 0x00, 0x00, 0x11, 0x25, 0x00, 0x05, 0x36


//--------------------- .nv.constant0.triton__0d1d2d34de --------------------------
	.section	.nv.constant0.triton__0d1d2d34de,"a",@progbits
	.align	4
.nv.constant0.triton__0d1d2d34de:
	.zero		384


//--------------------- .text.triton__0d1d2d34de  --------------------------
	.section	.text.triton__0d1d2d34de,"ax",@progbits
	.sectioninfo	@"SHI_REGISTERS=18"
	.align	128
        .global         triton__0d1d2d34de
        .type           triton__0d1d2d34de,@function
        .size           triton__0d1d2d34de,(.L_x_1 - triton__0d1d2d34de)
        .other          triton__0d1d2d34de,@"STO_CUDA_ENTRY STV_DEFAULT"
triton__0d1d2d34de:
.text.triton__0d1d2d34de:
[----:B------:R-:W-:-:S02]  /*0000*/  IMAD.MOV.U32 R1, RZ, RZ, c[0x0][0x28] ;  /* 0x00000a00ff017624 */ /* 0x000fc400078e00ff */
[----:B------:R-:W-:Y:S01]  /*0010*/  IABS R9, c[0x0][0x178] ;  /* 0x00005e0000097a13 */ /* 0x000fe20000000000 */
[----:B------:R-:W0:Y:S01]  /*0020*/  S2R R0, SR_TID.X ;  /* 0x0000000000007919 */ /* 0x000e220000002100 */
[----:B------:R-:W-:Y:S01]  /*0030*/  MOV R15, 0x2 ;  /* 0x00000002000f7802 */ /* 0x000fe20000000f00 */
[----:B------:R-:W-:Y:S01]  /*0040*/  IMAD.MOV.U32 R10, RZ, RZ, RZ ;  /* 0x000000ffff0a7224 */ /* 0x000fe200078e00ff */
[----:B------:R-:W1:Y:S01]  /*0050*/  I2F.RP R5, R9 ;  /* 0x0000000900057306 */ /* 0x000e620000209400 */
[----:B------:R-:W2:Y:S01]  /*0060*/  S2R R7, SR_CTAID.X ;  /* 0x0000000000077919 */ /* 0x000ea20000002500 */
[----:B------:R-:W-:Y:S01]  /*0070*/  PRMT R11, RZ, 0x7610, R11 ;  /* 0x00007610ff0b7816 */ /* 0x000fe2000000000b */
[----:B------:R-:W-:-:S05]  /*0080*/  ULDC.64 UR4, c[0x0][0x118] ;  /* 0x0000460000047ab9 */ /* 0x000fca0000000a00 */
[----:B-1----:R-:W1:Y:S01]  /*0090*/  MUFU.RCP R5, R5 ;  /* 0x0000000500057308 */ /* 0x002e620000001000 */
[----:B0-----:R-:W-:-:S05]  /*00a0*/  IMAD.SHL.U32 R0, R0, 0x2, RZ ;  /* 0x0000000200007824 */ /* 0x001fca00078e00ff */
[----:B------:R-:W-:-:S05]  /*00b0*/  LOP3.LUT R0, R0, 0x1fe, RZ, 0xc0, !PT ;  /* 0x000001fe00007812 */ /* 0x000fca00078ec0ff */
[----:B--2---:R-:W-:Y:S01]  /*00c0*/  IMAD R0, R7, 0x200, R0 ;  /* 0x0000020007007824 */ /* 0x004fe200078e0200 */
[----:B-1----:R-:W-:-:S04]  /*00d0*/  IADD3 R2, R5, 0xffffffe, RZ ;  /* 0x0ffffffe05027810 */ /* 0x002fc80007ffe0ff */
[----:B------:R0:W1:Y:S01]  /*00e0*/  F2I.FTZ.U32.TRUNC.NTZ R3, R2 ;  /* 0x0000000200037305 */ /* 0x000062000021f000 */
[----:B------:R-:W-:-:S04]  /*00f0*/  IADD3 R4, R0, 0x1, RZ ;  /* 0x0000000100047810 */ /* 0x000fc80007ffe0ff */
[----:B------:R-:W-:Y:S02]  /*0100*/  IABS R7, R4 ;  /* 0x0000000400077213 */ /* 0x000fe40000000000 */
[----:B------:R-:W-:Y:S01]  /*0110*/  LOP3.LUT R4, R4, c[0x0][0x178], RZ, 0x3c, !PT ;  /* 0x00005e0004047a12 */ /* 0x000fe200078e3cff */
[----:B0-----:R-:W-:Y:S02]  /*0120*/  IMAD.MOV.U32 R2, RZ, RZ, RZ ;  /* 0x000000ffff027224 */ /* 0x001fe400078e00ff */
[----:B-1----:R-:W-:-:S04]  /*0130*/  IMAD.MOV R6, RZ, RZ, -R3 ;  /* 0x000000ffff067224 */ /* 0x002fc800078e0a03 */
[----:B------:R-:W-:Y:S01]  /*0140*/  IMAD R5, R6, R9, RZ ;  /* 0x0000000906057224 */ /* 0x000fe200078e02ff */
[----:B------:R-:W-:-:S03]  /*0150*/  IABS R6, R0 ;  /* 0x0000000000067213 */ /* 0x000fc60000000000 */
[----:B------:R-:W-:-:S06]  /*0160*/  IMAD.HI.U32 R2, R3, R5, R2 ;  /* 0x0000000503027227 */ /* 0x000fcc00078e0002 */
[----:B------:R-:W-:-:S04]  /*0170*/  IMAD.HI.U32 R3, R2, R6, RZ ;  /* 0x0000000602037227 */ /* 0x000fc800078e00ff */
[----:B------:R-:W-:-:S04]  /*0180*/  IMAD.HI.U32 R5, R2, R7, RZ ;  /* 0x0000000702057227 */ /* 0x000fc800078e00ff */
[----:B------:R-:W-:Y:S02]  /*0190*/  IMAD.MOV R2, RZ, RZ, -R3 ;  /* 0x000000ffff027224 */ /* 0x000fe400078e0a03 */
[----:B------:R-:W-:Y:S02]  /*01a0*/  IMAD.MOV R8, RZ, RZ, -R5 ;  /* 0x000000ffff087224 */ /* 0x000fe400078e0a05 */
[C---:B------:R-:W-:Y:S02]  /*01b0*/  IMAD R2, R9.reuse, R2, R6 ;  /* 0x0000000209027224 */ /* 0x040fe400078e0206 */
[----:B------:R-:W-:-:S03]  /*01c0*/  IMAD R6, R9, R8, R7 ;  /* 0x0000000809067224 */ /* 0x000fc600078e0207 */
[C---:B------:R-:W-:Y:S02]  /*01d0*/  ISETP.GT.U32.AND P0, PT, R9.reuse, R2, PT ;  /* 0x000000020900720c */ /* 0x040fe40003f04070 */
[----:B------:R-:W-:-:S11]  /*01e0*/  ISETP.GT.U32.AND P2, PT, R9, R6, PT ;  /* 0x000000060900720c */ /* 0x000fd60003f44070 */
[-C--:B------:R-:W-:Y:S02]  /*01f0*/  @!P0 IADD3 R2, R2, -R9.reuse, RZ ;  /* 0x8000000902028210 */ /* 0x080fe40007ffe0ff */
[----:B------:R-:W-:Y:S01]  /*0200*/  @!P2 IMAD.IADD R6, R6, 0x1, -R9 ;  /* 0x000000010606a824 */ /* 0x000fe200078e0a09 */
[----:B------:R-:W-:Y:S02]  /*0210*/  @!P0 IADD3 R3, R3, 0x1, RZ ;  /* 0x0000000103038810 */ /* 0x000fe40007ffe0ff */
[-C--:B------:R-:W-:Y:S02]  /*0220*/  ISETP.GE.U32.AND P3, PT, R2, R9.reuse, PT ;  /* 0x000000090200720c */ /* 0x080fe40003f66070 */
[----:B------:R-:W-:Y:S02]  /*0230*/  LOP3.LUT R2, R0, c[0x0][0x178], RZ, 0x3c, !PT ;  /* 0x00005e0000027a12 */ /* 0x000fe400078e3cff */
[----:B------:R-:W-:Y:S02]  /*0240*/  ISETP.GE.U32.AND P4, PT, R6, R9, PT ;  /* 0x000000090600720c */ /* 0x000fe40003f86070 */
[----:B------:R-:W-:-:S02]  /*0250*/  ISETP.GE.AND P1, PT, R2, RZ, PT ;  /* 0x000000ff0200720c */ /* 0x000fc40003f26270 */
[----:B------:R-:W-:Y:S02]  /*0260*/  ISETP.GE.AND P0, PT, R4, RZ, PT ;  /* 0x000000ff0400720c */ /* 0x000fe40003f06270 */
[----:B------:R-:W-:Y:S02]  /*0270*/  @!P2 IADD3 R5, R5, 0x1, RZ ;  /* 0x000000010505a810 */ /* 0x000fe40007ffe0ff */
[----:B------:R-:W-:Y:S02]  /*0280*/  ISETP.NE.AND P2, PT, RZ, c[0x0][0x178], PT ;  /* 0x00005e00ff007a0c */ /* 0x000fe40003f45270 */
[----:B------:R-:W-:Y:S02]  /*0290*/  @P3 IADD3 R3, R3, 0x1, RZ ;  /* 0x0000000103033810 */ /* 0x000fe40007ffe0ff */
[----:B------:R-:W-:Y:S02]  /*02a0*/  LOP3.LUT R2, RZ, c[0x0][0x178], RZ, 0x33, !PT ;  /* 0x00005e00ff027a12 */ /* 0x000fe400078e33ff */
[----:B------:R-:W-:Y:S01]  /*02b0*/  @P4 IADD3 R5, R5, 0x1, RZ ;  /* 0x0000000105054810 */ /* 0x000fe20007ffe0ff */
[----:B------:R-:W-:-:S04]  /*02c0*/  @!P1 IMAD.MOV R3, RZ, RZ, -R3 ;  /* 0x000000ffff039224 */ /* 0x000fc800078e0a03 */
[----:B------:R-:W-:Y:S01]  /*02d0*/  @!P0 IMAD.MOV R5, RZ, RZ, -R5 ;  /* 0x000000ffff058224 */ /* 0x000fe200078e0a05 */
[----:B------:R-:W-:Y:S02]  /*02e0*/  SEL R7, R2, R3, !P2 ;  /* 0x0000000302077207 */ /* 0x000fe40005000000 */
[----:B------:R-:W-:Y:S02]  /*02f0*/  ISETP.GE.AND P0, PT, R0, c[0x0][0x17c], PT ;  /* 0x00005f0000007a0c */ /* 0x000fe40003f06270 */
[----:B------:R-:W-:Y:S01]  /*0300*/  SEL R2, R2, R5, !P2 ;  /* 0x0000000502027207 */ /* 0x000fe20005000000 */
[----:B------:R-:W-:-:S04]  /*0310*/  IMAD.HI R3, R7, 0x66666667, RZ ;  /* 0x6666666707037827 */ /* 0x000fc800078e02ff */
[----:B------:R-:W-:Y:S01]  /*0320*/  IMAD.HI R5, R2, 0x66666667, RZ ;  /* 0x6666666702057827 */ /* 0x000fe200078e02ff */
[----:B------:R-:W-:-:S04]  /*0330*/  SHF.R.U32.HI R4, RZ, 0x1f, R3 ;  /* 0x0000001fff047819 */ /* 0x000fc80000011603 */
[----:B------:R-:W-:Y:S02]  /*0340*/  SHF.R.U32.HI R6, RZ, 0x1f, R5 ;  /* 0x0000001fff067819 */ /* 0x000fe40000011605 */
[----:B------:R-:W-:Y:S02]  /*0350*/  LEA.HI.SX32 R4, R3, R4, 0x17 ;  /* 0x0000000403047211 */ /* 0x000fe400078fbaff */
[----:B------:R-:W-:-:S03]  /*0360*/  LEA.HI.SX32 R5, R5, R6, 0x17 ;  /* 0x0000000605057211 */ /* 0x000fc600078fbaff */
[----:B------:R-:W-:Y:S02]  /*0370*/  IMAD R4, R4, -0x500, R7 ;  /* 0xfffffb0004047824 */ /* 0x000fe400078e0207 */
[----:B------:R-:W-:Y:S02]  /*0380*/  IMAD R8, R5, -0x500, R2 ;  /* 0xfffffb0005087824 */ /* 0x000fe400078e0202 */
[----:B------:R-:W-:Y:S01]  /*0390*/  IMAD.WIDE R6, R4, R15, c[0x0][0x168] ;  /* 0x00005a0004067625 */ /* 0x000fe200078e020f */
[----:B------:R-:W-:-:S03]  /*03a0*/  PRMT R12, RZ, 0x7610, R12 ;  /* 0x00007610ff0c7816 */ /* 0x000fc6000000000c */
[-C--:B------:R-:W-:Y:S01]  /*03b0*/  IMAD.WIDE R2, R0, R15.reuse, c[0x0][0x160] ;  /* 0x0000580000027625 */ /* 0x080fe200078e020f */
[----:B------:R-:W2:Y:S03]  /*03c0*/  @!P0 LDG.E.EL.U16 R11, [R6.64] ;  /* 0x00000004060b8981 */ /* 0x000ea6000c2e1500 */
[-C--:B------:R-:W-:Y:S01]  /*03d0*/  IMAD.WIDE R8, R8, R15.reuse, c[0x0][0x168] ;  /* 0x00005a0008087625 */ /* 0x080fe200078e020f */
[----:B------:R-:W3:Y:S03]  /*03e0*/  @!P0 LDG.E.EL R10, [R2.64] ;  /* 0x00000004020a8981 */ /* 0x000ee6000c2e1900 */
[----:B------:R-:W-:Y:S01]  /*03f0*/  IMAD.MOV.U32 R13, RZ, RZ, RZ ;  /* 0x000000ffff0d7224 */ /* 0x000fe200078e00ff */
[----:B------:R-:W4:Y:S01]  /*0400*/  @!P0 LDG.E.EL.U16 R12, [R8.64] ;  /* 0x00000004080c8981 */ /* 0x000f22000c2e1500 */
[----:B------:R-:W-:-:S05]  /*0410*/  IMAD.WIDE R4, R0, R15, c[0x0][0x170] ;  /* 0x00005c0000047625 */ /* 0x000fca00078e020f */
[----:B------:R-:W5:Y:S01]  /*0420*/  @!P0 LDG.E.EL R13, [R4.64] ;  /* 0x00000004040d8981 */ /* 0x000f62000c2e1900 */
[----:B--2---:R-:W-:Y:S02]  /*0430*/  HADD2.F32 R11, -RZ, R11.H0_H0 ;  /* 0x2000000bff0b7230 */ /* 0x004fe40000004100 */
[--C-:B---3--:R-:W-:Y:S02]  /*0440*/  HADD2.F32 R0, -RZ, R10.reuse.H0_H0 ;  /* 0x2000000aff007230 */ /* 0x108fe40000004100 */
[----:B------:R-:W-:Y:S02]  /*0450*/  HADD2.F32 R10, -RZ, R10.H1_H1 ;  /* 0x3000000aff0a7230 */ /* 0x000fe40000004100 */
[----:B----4-:R-:W-:Y:S01]  /*0460*/  HADD2.F32 R7, -RZ, R12.H0_H0 ;  /* 0x2000000cff077230 */ /* 0x010fe20000004100 */
[----:B------:R-:W-:Y:S01]  /*0470*/  FADD R11, R0, R11 ;  /* 0x0000000b000b7221 */ /* 0x000fe20000000000 */
[----:B-----5:R-:W-:-:S03]  /*0480*/  HADD2.F32 R0, -RZ, R13.H0_H0 ;  /* 0x2000000dff007230 */ /* 0x020fc60000004100 */
[----:B------:R-:W-:Y:S01]  /*0490*/  FADD R10, R10, R7 ;  /* 0x000000070a0a7221 */ /* 0x000fe20000000000 */
[----:B------:R-:W-:Y:S01]  /*04a0*/  HADD2.F32 R13, -RZ, R13.H1_H1 ;  /* 0x3000000dff0d7230 */ /* 0x000fe20000004100 */
[----:B------:R-:W-:-:S04]  /*04b0*/  FFMA R0, R0, 0.125, R11 ;  /* 0x3e00000000007823 */ /* 0x000fc8000000000b */
[----:B------:R-:W-:-:S05]  /*04c0*/  FFMA R13, R13, 0.125, R10 ;  /* 0x3e0000000d0d7823 */ /* 0x000fca000000000a */
[----:B------:R-:W-:Y:S01]  /*04d0*/  F2FP.F16.F32.PACK_AB R13, R13, R0 ;  /* 0x000000000d0d723e */ /* 0x000fe200000000ff */
[----:B------:R-:W-:Y:S06]  /*04e0*/  @P0 EXIT ;  /* 0x000000000000094d */ /* 0x000fec0003800000 */
[----:B------:R-:W-:Y:S01]  /*04f0*/  STG.E [R2.64], R13 ;  /* 0x0000000d02007986 */ /* 0x000fe2000c101904 */
[----:B------:R-:W-:Y:S05]  /*0500*/  EXIT ;  /* 0x000000000000794d */ /* 0x000fea0003800000 */
.L_x_0:
[----:B------:R-:W-:-:S00]  /*0510*/  BRA `(.L_x_0) ;  /* 0xfffffff000007947 */ /* 0x000fc0000383ffff */
[----:B------:R-:W-:-:S00]  /*0520*/  NOP ;  /* 0x0000000000007918 */ /* 0x000fc00000000000 */
        /* <DEDUP_REMOVED lines=13> */
.L_x_1:
